	.headerflags	@"EF_CUDA_TEXMODE_UNIFIED EF_CUDA_64BIT_ADDRESS EF_CUDA_ACCELERATORS EF_CUDA_SM90 EF_CUDA_VIRTUAL_SM(EF_CUDA_SM90)"
	.elftype	@"ET_EXEC"


//--------------------- .nv.info                  --------------------------
	.section	.nv.info,"",@"SHT_CUDA_INFO"
	.align	4


	//----- nvinfo : EIATTR_REGCOUNT
	.align		4
        /*0000*/ 	.byte	0x04, 0x2f
        /*0002*/ 	.short	(.L_1 - .L_0)
	.align		4
.L_0:
        /*0004*/ 	.word	index@(triton_poi_fused_cat_19)
        /*0008*/ 	.word	0x0000000e


	//----- nvinfo : EIATTR_MIN_STACK_SIZE
	.align		4
.L_1:
        /*000c*/ 	.byte	0x04, 0x12
        /*000e*/ 	.short	(.L_3 - .L_2)
	.align		4
.L_2:
        /*0010*/ 	.word	index@(triton_poi_fused_cat_19)
        /*0014*/ 	.word	0x00000000


	//----- nvinfo : EIATTR_FRAME_SIZE
	.align		4
.L_3:
        /*0018*/ 	.byte	0x04, 0x11
        /*001a*/ 	.short	(.L_5 - .L_4)
	.align		4
.L_4:
        /*001c*/ 	.word	index@(triton_poi_fused_cat_19)
        /*0020*/ 	.word	0x00000000


	//----- nvinfo : EIATTR_MIN_STACK_SIZE
	.align		4
.L_5:
        /*0024*/ 	.byte	0x04, 0x12
        /*0026*/ 	.short	(.L_7 - .L_6)
	.align		4
.L_6:
        /*0028*/ 	.word	index@(triton_poi_fused_cat_19)
        /*002c*/ 	.word	0x00000000
.L_7:


//--------------------- .nv.info.triton_poi_fused_cat_19 --------------------------
	.section	.nv.info.triton_poi_fused_cat_19,"",@"SHT_CUDA_INFO"
	.sectionflags	@""
	.align	4


	//----- nvinfo : EIATTR_CUDA_API_VERSION
	.align		4
        /*0000*/ 	.byte	0x04, 0x37
        /*0002*/ 	.short	(.L_9 - .L_8)
.L_8:
        /*0004*/ 	.word	0x0000007c


	//----- nvinfo : EIATTR_KPARAM_INFO
	.align		4
.L_9:
        /*0008*/ 	.byte	0x04, 0x17
        /*000a*/ 	.short	(.L_11 - .L_10)
.L_10:
        /*000c*/ 	.word	0x00000000
        /*0010*/ 	.short	0x0003
        /*0012*/ 	.short	0x0018
        /*0014*/ 	.byte	0x00, 0xf0, 0x11, 0x00


	//----- nvinfo : EIATTR_KPARAM_INFO
	.align		4
.L_11:
        /*0018*/ 	.byte	0x04, 0x17
        /*001a*/ 	.short	(.L_13 - .L_12)
.L_12:
        /*001c*/ 	.word	0x00000000
        /*0020*/ 	.short	0x0002
        /*0022*/ 	.short	0x0010
        /*0024*/ 	.byte	0x00, 0xf4, 0x21, 0x00


	//----- nvinfo : EIATTR_KPARAM_INFO
	.align		4
.L_13:
        /*0028*/ 	.byte	0x04, 0x17
        /*002a*/ 	.short	(.L_15 - .L_14)
.L_14:
        /*002c*/ 	.word	0x00000000
        /*0030*/ 	.short	0x0001
        /*0032*/ 	.short	0x0008
        /*0034*/ 	.byte	0x00, 0xf4, 0x21, 0x00


	//----- nvinfo : EIATTR_KPARAM_INFO
	.align		4
.L_15:
        /*0038*/ 	.byte	0x04, 0x17
        /*003a*/ 	.short	(.L_17 - .L_16)
.L_16:
        /*003c*/ 	.word	0x00000000
        /*0040*/ 	.short	0x0000
        /*0042*/ 	.short	0x0000
        /*0044*/ 	.byte	0x00, 0xf4, 0x21, 0x00


	//----- nvinfo : EIATTR_SPARSE_MMA_MASK
	.align		4
.L_17:
        /*0048*/ 	.byte	0x03, 0x50
        /*004a*/ 	.short	0x0000


	//----- nvinfo : EIATTR_MAXREG_COUNT
	.align		4
        /*004c*/ 	.byte	0x03, 0x1b
        /*004e*/ 	.short	0x00ff


	//----- nvinfo : EIATTR_EXIT_INSTR_OFFSETS
	.align		4
        /*0050*/ 	.byte	0x04, 0x1c
        /*0052*/ 	.short	(.L_19 - .L_18)


	//   ....[0]....
.L_18:
        /*0054*/ 	.word	0x000002a0


	//----- nvinfo : EIATTR_REQNTID
	.align		4
.L_19:
        /*0058*/ 	.byte	0x04, 0x10
        /*005a*/ 	.short	(.L_21 - .L_20)
.L_20:
        /*005c*/ 	.word	0x00000080
        /*0060*/ 	.word	0x00000001
        /*0064*/ 	.word	0x00000001


	//----- nvinfo : EIATTR_CBANK_PARAM_SIZE
	.align		4
.L_21:
        /*0068*/ 	.byte	0x03, 0x19
        /*006a*/ 	.short	0x001c


	//----- nvinfo : EIATTR_PARAM_CBANK
	.align		4
        /*006c*/ 	.byte	0x04, 0x0a
        /*006e*/ 	.short	(.L_23 - .L_22)
	.align		4
.L_22:
        /*0070*/ 	.word	index@(.nv.constant0.triton_poi_fused_cat_19)
        /*0074*/ 	.short	0x0210
        /*0076*/ 	.short	0x001c


	//----- nvinfo : EIATTR_SW_WAR
	.align		4
.L_23:
        /*0078*/ 	.byte	0x04, 0x36
        /*007a*/ 	.short	(.L_25 - .L_24)
.L_24:
        /*007c*/ 	.word	0x00000008
.L_25:


//--------------------- .nv.callgraph             --------------------------
	.section	.nv.callgraph,"",@"SHT_CUDA_CALLGRAPH"
	.align	4
	.sectionentsize	8
	.align		4
        /*0000*/ 	.word	0x00000000
	.align		4
        /*0004*/ 	.word	0xffffffff
	.align		4
        /*0008*/ 	.word	0x00000000
	.align		4
        /*000c*/ 	.word	0xfffffffe
	.align		4
        /*0010*/ 	.word	0x00000000
	.align		4
        /*0014*/ 	.word	0xfffffffd
	.align		4
        /*0018*/ 	.word	0x00000000
	.align		4
        /*001c*/ 	.word	0xfffffffc


//--------------------- .text.triton_poi_fused_cat_19 --------------------------
	.section	.text.triton_poi_fused_cat_19,"ax",@progbits
	.align	128
        .global         triton_poi_fused_cat_19
        .type           triton_poi_fused_cat_19,@function
        .size           triton_poi_fused_cat_19,(.L_x_1 - triton_poi_fused_cat_19)
        .other          triton_poi_fused_cat_19,@"STO_CUDA_ENTRY STV_DEFAULT"
triton_poi_fused_cat_19:
.text.triton_poi_fused_cat_19:
[----:B------:R-:W-:Y:S01]  /*0000*/  LDC R1, c[0x0][0x28] ;  /* 0x00000a00ff017b82 */ /* 0x000fe20000000800 */
[----:B------:R-:W1:Y:S01]  /*0010*/  S2R R0, SR_TID.X ;  /* 0x0000000000007919 */ /* 0x000e620000002100 */
[----:B------:R-:W-:Y:S01]  /*0020*/  ULDC.64 UR4, c[0x0][0x218] ;  /* 0x0000860000047ab9 */ /* 0x000fe20000000a00 */
[----:B------:R-:W-:Y:S01]  /*0030*/  IMAD.MOV.U32 R10, RZ, RZ, RZ ;  /* 0x000000ffff0a7224 */ /* 0x000fe200078e00ff */
[----:B------:R-:W2:Y:S01]  /*0040*/  S2R R3, SR_CTAID.X ;  /* 0x0000000000037919 */ /* 0x000ea20000002500 */
[----:B-1----:R-:W-:-:S05]  /*0050*/  LOP3.LUT R0, R0, 0x7f, RZ, 0xc0, !PT ;  /* 0x0000007f00007812 */ /* 0x002fca00078ec0ff */
[----:B--2---:R-:W-:Y:S02]  /*0060*/  IMAD R0, R3, 0x80, R0 ;  /* 0x0000008003007824 */ /* 0x004fe400078e0200 */
[----:B------:R-:W1:Y:S03]  /*0070*/  LDC.64 R2, c[0x0][0x210] ;  /* 0x00008400ff027b82 */ /* 0x000e660000000a00 */
[----:B------:R-:W-:-:S04]  /*0080*/  SHF.R.S32.HI R5, RZ, 0x1f, R0 ;  /* 0x0000001fff057819 */ /* 0x000fc80000011400 */
[CC--:B------:R-:W-:Y:S02]  /*0090*/  LEA.HI R4, R5.reuse, R0.reuse, RZ, 0x2 ;  /* 0x0000000005047211 */ /* 0x0c0fe400078f10ff */
[----:B------:R-:W-:Y:S02]  /*00a0*/  LEA.HI R8, R5, R0, RZ, 0xc ;  /* 0x0000000005087211 */ /* 0x000fe400078f60ff */
[--C-:B------:R-:W-:Y:S02]  /*00b0*/  SHF.R.S32.HI R6, RZ, 0x2, R4.reuse ;  /* 0x00000002ff067819 */ /* 0x100fe40000011404 */
[----:B------:R-:W-:Y:S02]  /*00c0*/  SHF.R.S32.HI R7, RZ, 0x1f, R4 ;  /* 0x0000001fff077819 */ /* 0x000fe40000011404 */
[----:B------:R-:W-:Y:S02]  /*00d0*/  LOP3.LUT R5, R4, 0xfffffffc, RZ, 0xc0, !PT ;  /* 0xfffffffc04057812 */ /* 0x000fe400078ec0ff */
[----:B------:R-:W-:-:S02]  /*00e0*/  LEA.HI R7, R7, R6, RZ, 0xa ;  /* 0x0000000607077211 */ /* 0x000fc400078f50ff */
[----:B------:R-:W-:Y:S01]  /*00f0*/  SHF.R.S32.HI R9, RZ, 0xc, R8 ;  /* 0x0000000cff097819 */ /* 0x000fe20000011408 */
[----:B------:R-:W-:Y:S01]  /*0100*/  IMAD.IADD R5, R0, 0x1, -R5 ;  /* 0x0000000100057824 */ /* 0x000fe200078e0a05 */
[----:B------:R-:W-:-:S03]  /*0110*/  LOP3.LUT R7, R7, 0xfffffc00, RZ, 0xc0, !PT ;  /* 0xfffffc0007077812 */ /* 0x000fc600078ec0ff */
[----:B------:R-:W-:Y:S01]  /*0120*/  IMAD.SHL.U32 R4, R9, 0x800, RZ ;  /* 0x0000080009047824 */ /* 0x000fe200078e00ff */
[----:B------:R-:W-:Y:S01]  /*0130*/  LOP3.LUT R9, R8, 0xfffff000, RZ, 0xc0, !PT ;  /* 0xfffff00008097812 */ /* 0x000fe200078ec0ff */
[----:B------:R-:W-:Y:S01]  /*0140*/  IMAD.IADD R7, R6, 0x1, -R7 ;  /* 0x0000000106077824 */ /* 0x000fe200078e0a07 */
[----:B------:R-:W-:Y:S02]  /*0150*/  SHF.R.S32.HI R8, RZ, 0x1f, R5 ;  /* 0x0000001fff087819 */ /* 0x000fe40000011405 */
[--C-:B------:R-:W-:Y:S01]  /*0160*/  SHF.R.S32.HI R11, RZ, 0x1f, R4.reuse ;  /* 0x0000001fff0b7819 */ /* 0x100fe20000011404 */
[C---:B------:R-:W-:Y:S01]  /*0170*/  IMAD.SHL.U32 R6, R7.reuse, 0x4, RZ ;  /* 0x0000000407067824 */ /* 0x040fe200078e00ff */
[C---:B------:R-:W-:Y:S02]  /*0180*/  ISETP.GE.AND P1, PT, R7.reuse, 0x200, PT ;  /* 0x000002000700780c */ /* 0x040fe40003f26270 */
[----:B------:R-:W-:Y:S02]  /*0190*/  ISETP.GT.AND P0, PT, R7, 0x1ff, PT ;  /* 0x000001ff0700780c */ /* 0x000fe40003f04270 */
[----:B------:R-:W-:-:S02]  /*01a0*/  IADD3 R5, P2, P3, R6, R5, R4 ;  /* 0x0000000506057210 */ /* 0x000fc40007b5e004 */
[----:B------:R-:W-:Y:S02]  /*01b0*/  SHF.R.S32.HI R6, RZ, 0x1f, R6 ;  /* 0x0000001fff067819 */ /* 0x000fe40000011406 */
[----:B------:R-:W-:Y:S02]  /*01c0*/  IADD3 R9, R4, R0, -R9 ;  /* 0x0000000004097210 */ /* 0x000fe40007ffe809 */
[----:B------:R-:W-:Y:S01]  /*01d0*/  IADD3.X R4, R6, R8, R11, P2, P3 ;  /* 0x0000000806047210 */ /* 0x000fe200017e640b */
[----:B------:R-:W-:Y:S01]  /*01e0*/  IMAD.MOV.U32 R8, RZ, RZ, RZ ;  /* 0x000000ffff087224 */ /* 0x000fe200078e00ff */
[----:B------:R-:W-:Y:S01]  /*01f0*/  LEA R6, P2, R5, UR4, 0x2 ;  /* 0x0000000405067c11 */ /* 0x000fe2000f8410ff */
[----:B-1----:R-:W-:-:S03]  /*0200*/  IMAD.WIDE R2, R9, 0x4, R2 ;  /* 0x0000000409027825 */ /* 0x002fc600078e0202 */
[----:B------:R-:W-:Y:S01]  /*0210*/  LEA.HI.X R7, R5, UR5, R4, 0x2, P2 ;  /* 0x0000000505077c11 */ /* 0x000fe200090f1404 */
[----:B------:R-:W-:Y:S01]  /*0220*/  ULDC.64 UR4, c[0x0][0x208] ;  /* 0x0000820000047ab9 */ /* 0x000fe20000000a00 */
[----:B------:R-:W1:Y:S01]  /*0230*/  LDC.64 R4, c[0x0][0x220] ;  /* 0x00008800ff047b82 */ /* 0x000e620000000a00 */
[----:B------:R-:W2:Y:S04]  /*0240*/  @!P1 LDG.E R8, desc[UR4][R2.64] ;  /* 0x0000000402089981 */ /* 0x000ea8000c1e1900 */
[----:B------:R-:W3:Y:S01]  /*0250*/  @P0 LDG.E R10, desc[UR4][R6.64+-0x2000] ;  /* 0xffe00004060a0981 */ /* 0x000ee2000c1e1900 */
[----:B-1----:R-:W-:Y:S01]  /*0260*/  IMAD.WIDE R4, R0, 0x4, R4 ;  /* 0x0000000400047825 */ /* 0x002fe200078e0204 */
[----:B--2---:R-:W-:Y:S02]  /*0270*/  SEL R9, R8, RZ, !P1 ;  /* 0x000000ff08097207 */ /* 0x004fe40004800000 */
[----:B---3--:R-:W-:-:S05]  /*0280*/  @P1 SEL R9, R10, RZ, P0 ;  /* 0x000000ff0a091207 */ /* 0x008fca0000000000 */
[----:B------:R-:W-:Y:S01]  /*0290*/  STG.E desc[UR4][R4.64], R9 ;  /* 0x0000000904007986 */ /* 0x000fe2000c101904 */
[----:B------:R-:W-:Y:S05]  /*02a0*/  EXIT ;  /* 0x000000000000794d */ /* 0x000fea0003800000 */
.L_x_0:
[----:B------:R-:W-:-:S00]  /*02b0*/  BRA `(.L_x_0) ;  /* 0xfffffffc00fc7947 */ /* 0x000fc0000383ffff */
[----:B------:R-:W-:-:S00]  /*02c0*/  NOP ;  /* 0x0000000000007918 */ /* 0x000fc00000000000 */
        /* <DEDUP_REMOVED lines=11> */
.L_x_1:


//--------------------- .nv.constant0.triton_poi_fused_cat_19 --------------------------
	.section	.nv.constant0.triton_poi_fused_cat_19,"a",@progbits
	.sectionflags	@""
	.align	4
.nv.constant0.triton_poi_fused_cat_19:
	.zero		556
